//
// Generated by NVIDIA NVVM Compiler
//
// Compiler Build ID: CL-36424714
// Cuda compilation tools, release 13.0, V13.0.88
// Based on NVVM 20.0.0
//

.version 9.0
.target sm_100
.address_size 64

	// .globl	_Z14matrixmult_Q_KPiS_S_

.visible .entry _Z14matrixmult_Q_KPiS_S_(
	.param .u64 .ptr .align 1 _Z14matrixmult_Q_KPiS_S__param_0,
	.param .u64 .ptr .align 1 _Z14matrixmult_Q_KPiS_S__param_1,
	.param .u64 .ptr .align 1 _Z14matrixmult_Q_KPiS_S__param_2
)
{
	.reg .pred 	%p<4>;
	.reg .b32 	%r<108>;
	.reg .b64 	%rd<13>;

	ld.param.u64 	%rd1, [_Z14matrixmult_Q_KPiS_S__param_0];
	ld.param.u64 	%rd2, [_Z14matrixmult_Q_KPiS_S__param_1];
	ld.param.u64 	%rd3, [_Z14matrixmult_Q_KPiS_S__param_2];
	mov.u32 	%r3, %ctaid.x;
	mov.u32 	%r4, %ntid.x;
	mov.u32 	%r5, %tid.x;
	mad.lo.s32 	%r1, %r3, %r4, %r5;
	mov.u32 	%r6, %ctaid.y;
	mov.u32 	%r7, %ntid.y;
	mov.u32 	%r8, %tid.y;
	mad.lo.s32 	%r9, %r6, %r7, %r8;
	setp.gt.s32 	%p1, %r1, 195;
	setp.gt.u32 	%p2, %r9, 195;
	or.pred  	%p3, %p1, %p2;
	@%p3 bra 	$L__BB0_2;
	cvta.to.global.u64 	%rd4, %rd3;
	cvta.to.global.u64 	%rd5, %rd1;
	cvta.to.global.u64 	%rd6, %rd2;
	shl.b32 	%r10, %r1, 5;
	mul.wide.s32 	%rd7, %r10, 4;
	add.s64 	%rd8, %rd5, %rd7;
	ld.global.u32 	%r11, [%rd8];
	mul.wide.u32 	%rd9, %r9, 4;
	add.s64 	%rd10, %rd6, %rd9;
	ld.global.u32 	%r12, [%rd10];
	mul.lo.s32 	%r13, %r12, %r11;
	ld.global.u32 	%r14, [%rd8+4];
	ld.global.u32 	%r15, [%rd10+784];
	mad.lo.s32 	%r16, %r15, %r14, %r13;
	ld.global.u32 	%r17, [%rd8+8];
	ld.global.u32 	%r18, [%rd10+1568];
	mad.lo.s32 	%r19, %r18, %r17, %r16;
	ld.global.u32 	%r20, [%rd8+12];
	ld.global.u32 	%r21, [%rd10+2352];
	mad.lo.s32 	%r22, %r21, %r20, %r19;
	ld.global.u32 	%r23, [%rd8+16];
	ld.global.u32 	%r24, [%rd10+3136];
	mad.lo.s32 	%r25, %r24, %r23, %r22;
	ld.global.u32 	%r26, [%rd8+20];
	ld.global.u32 	%r27, [%rd10+3920];
	mad.lo.s32 	%r28, %r27, %r26, %r25;
	ld.global.u32 	%r29, [%rd8+24];
	ld.global.u32 	%r30, [%rd10+4704];
	mad.lo.s32 	%r31, %r30, %r29, %r28;
	ld.global.u32 	%r32, [%rd8+28];
	ld.global.u32 	%r33, [%rd10+5488];
	mad.lo.s32 	%r34, %r33, %r32, %r31;
	ld.global.u32 	%r35, [%rd8+32];
	ld.global.u32 	%r36, [%rd10+6272];
	mad.lo.s32 	%r37, %r36, %r35, %r34;
	ld.global.u32 	%r38, [%rd8+36];
	ld.global.u32 	%r39, [%rd10+7056];
	mad.lo.s32 	%r40, %r39, %r38, %r37;
	ld.global.u32 	%r41, [%rd8+40];
	ld.global.u32 	%r42, [%rd10+7840];
	mad.lo.s32 	%r43, %r42, %r41, %r40;
	ld.global.u32 	%r44, [%rd8+44];
	ld.global.u32 	%r45, [%rd10+8624];
	mad.lo.s32 	%r46, %r45, %r44, %r43;
	ld.global.u32 	%r47, [%rd8+48];
	ld.global.u32 	%r48, [%rd10+9408];
	mad.lo.s32 	%r49, %r48, %r47, %r46;
	ld.global.u32 	%r50, [%rd8+52];
	ld.global.u32 	%r51, [%rd10+10192];
	mad.lo.s32 	%r52, %r51, %r50, %r49;
	ld.global.u32 	%r53, [%rd8+56];
	ld.global.u32 	%r54, [%rd10+10976];
	mad.lo.s32 	%r55, %r54, %r53, %r52;
	ld.global.u32 	%r56, [%rd8+60];
	ld.global.u32 	%r57, [%rd10+11760];
	mad.lo.s32 	%r58, %r57, %r56, %r55;
	ld.global.u32 	%r59, [%rd8+64];
	ld.global.u32 	%r60, [%rd10+12544];
	mad.lo.s32 	%r61, %r60, %r59, %r58;
	ld.global.u32 	%r62, [%rd8+68];
	ld.global.u32 	%r63, [%rd10+13328];
	mad.lo.s32 	%r64, %r63, %r62, %r61;
	ld.global.u32 	%r65, [%rd8+72];
	ld.global.u32 	%r66, [%rd10+14112];
	mad.lo.s32 	%r67, %r66, %r65, %r64;
	ld.global.u32 	%r68, [%rd8+76];
	ld.global.u32 	%r69, [%rd10+14896];
	mad.lo.s32 	%r70, %r69, %r68, %r67;
	ld.global.u32 	%r71, [%rd8+80];
	ld.global.u32 	%r72, [%rd10+15680];
	mad.lo.s32 	%r73, %r72, %r71, %r70;
	ld.global.u32 	%r74, [%rd8+84];
	ld.global.u32 	%r75, [%rd10+16464];
	mad.lo.s32 	%r76, %r75, %r74, %r73;
	ld.global.u32 	%r77, [%rd8+88];
	ld.global.u32 	%r78, [%rd10+17248];
	mad.lo.s32 	%r79, %r78, %r77, %r76;
	ld.global.u32 	%r80, [%rd8+92];
	ld.global.u32 	%r81, [%rd10+18032];
	mad.lo.s32 	%r82, %r81, %r80, %r79;
	ld.global.u32 	%r83, [%rd8+96];
	ld.global.u32 	%r84, [%rd10+18816];
	mad.lo.s32 	%r85, %r84, %r83, %r82;
	ld.global.u32 	%r86, [%rd8+100];
	ld.global.u32 	%r87, [%rd10+19600];
	mad.lo.s32 	%r88, %r87, %r86, %r85;
	ld.global.u32 	%r89, [%rd8+104];
	ld.global.u32 	%r90, [%rd10+20384];
	mad.lo.s32 	%r91, %r90, %r89, %r88;
	ld.global.u32 	%r92, [%rd8+108];
	ld.global.u32 	%r93, [%rd10+21168];
	mad.lo.s32 	%r94, %r93, %r92, %r91;
	ld.global.u32 	%r95, [%rd8+112];
	ld.global.u32 	%r96, [%rd10+21952];
	mad.lo.s32 	%r97, %r96, %r95, %r94;
	ld.global.u32 	%r98, [%rd8+116];
	ld.global.u32 	%r99, [%rd10+22736];
	mad.lo.s32 	%r100, %r99, %r98, %r97;
	ld.global.u32 	%r101, [%rd8+120];
	ld.global.u32 	%r102, [%rd10+23520];
	mad.lo.s32 	%r103, %r102, %r101, %r100;
	ld.global.u32 	%r104, [%rd8+124];
	ld.global.u32 	%r105, [%rd10+24304];
	mad.lo.s32 	%r106, %r105, %r104, %r103;
	mad.lo.s32 	%r107, %r1, 196, %r9;
	mul.wide.s32 	%rd11, %r107, 4;
	add.s64 	%rd12, %rd4, %rd11;
	st.global.u32 	[%rd12], %r106;
$L__BB0_2:
	ret;

}
	// .globl	_Z15matrixmult_QK_VPiS_S_
.visible .entry _Z15matrixmult_QK_VPiS_S_(
	.param .u64 .ptr .align 1 _Z15matrixmult_QK_VPiS_S__param_0,
	.param .u64 .ptr .align 1 _Z15matrixmult_QK_VPiS_S__param_1,
	.param .u64 .ptr .align 1 _Z15matrixmult_QK_VPiS_S__param_2
)
{
	.reg .pred 	%p<5>;
	.reg .b32 	%r<37>;
	.reg .b64 	%rd<32>;

	ld.param.u64 	%rd14, [_Z15matrixmult_QK_VPiS_S__param_0];
	ld.param.u64 	%rd15, [_Z15matrixmult_QK_VPiS_S__param_1];
	ld.param.u64 	%rd16, [_Z15matrixmult_QK_VPiS_S__param_2];
	mov.u32 	%r10, %ctaid.x;
	mov.u32 	%r11, %ntid.x;
	mov.u32 	%r12, %tid.x;
	mad.lo.s32 	%r1, %r10, %r11, %r12;
	mov.u32 	%r13, %ctaid.y;
	mov.u32 	%r14, %ntid.y;
	mov.u32 	%r15, %tid.y;
	mad.lo.s32 	%r16, %r13, %r14, %r15;
	setp.gt.s32 	%p1, %r1, 195;
	setp.gt.u32 	%p2, %r16, 31;
	or.pred  	%p3, %p1, %p2;
	@%p3 bra 	$L__BB1_4;
	cvta.to.global.u64 	%rd17, %rd15;
	mul.lo.s32 	%r34, %r1, 196;
	add.s32 	%r18, %r16, 32;
	mul.wide.u32 	%rd18, %r18, 4;
	add.s64 	%rd31, %rd17, %rd18;
	add.s32 	%r19, %r16, 64;
	mul.wide.u32 	%rd19, %r19, 4;
	add.s64 	%rd30, %rd17, %rd19;
	add.s32 	%r20, %r16, 96;
	mul.wide.u32 	%rd20, %r20, 4;
	add.s64 	%rd29, %rd17, %rd20;
	mul.wide.u32 	%rd21, %r16, 4;
	add.s64 	%rd28, %rd17, %rd21;
	cvta.to.global.u64 	%rd22, %rd14;
	add.s64 	%rd5, %rd22, 8;
	mov.b32 	%r35, 0;
	mov.u32 	%r36, %r35;
$L__BB1_2:
	mul.wide.s32 	%rd23, %r34, 4;
	add.s64 	%rd24, %rd5, %rd23;
	ld.global.u32 	%r21, [%rd24+-8];
	ld.global.u32 	%r22, [%rd28];
	mad.lo.s32 	%r23, %r22, %r21, %r36;
	ld.global.u32 	%r24, [%rd24+-4];
	ld.global.u32 	%r25, [%rd31];
	mad.lo.s32 	%r26, %r25, %r24, %r23;
	ld.global.u32 	%r27, [%rd24];
	ld.global.u32 	%r28, [%rd30];
	mad.lo.s32 	%r29, %r28, %r27, %r26;
	ld.global.u32 	%r30, [%rd24+4];
	ld.global.u32 	%r31, [%rd29];
	mad.lo.s32 	%r36, %r31, %r30, %r29;
	add.s32 	%r35, %r35, 4;
	add.s64 	%rd31, %rd31, 512;
	add.s64 	%rd30, %rd30, 512;
	add.s64 	%rd29, %rd29, 512;
	add.s64 	%rd28, %rd28, 512;
	add.s32 	%r34, %r34, 4;
	setp.ne.s32 	%p4, %r35, 196;
	@%p4 bra 	$L__BB1_2;
	shl.b32 	%r32, %r1, 5;
	add.s32 	%r33, %r32, %r16;
	cvta.to.global.u64 	%rd25, %rd16;
	mul.wide.s32 	%rd26, %r33, 4;
	add.s64 	%rd27, %rd25, %rd26;
	st.global.u32 	[%rd27], %r36;
$L__BB1_4:
	ret;

}


// ===== COMPILED SASS (sm_100) =====

	.target	sm_100

	.elftype	@"ET_EXEC"


//--------------------- .note.nv.tkinfo           --------------------------
	.section	.note.nv.tkinfo,"",@"SHT_NOTE"
	.sectionflags	@"SHF_NOTE_NV_TKINFO"
	.tkinfo
        /*0018*/ 	.word	0x00000002
        /*0030*/ 	.string	""
        /*0030*/ 	.string	"ptxas"
        /*0030*/ 	.string	"Cuda compilation tools, release 13.0, V13.0.88"
        /*0030*/ 	.string	"Build cuda_13.0.r13.0/compiler.36424714_0"
        /*0030*/ 	.string	"-arch sm_100 -m 64 "



//--------------------- .note.nv.cuinfo           --------------------------
	.section	.note.nv.cuinfo,"",@"SHT_NOTE"
	.sectionflags	@"SHF_NOTE_NV_CUINFO"
        /*0018*/ 	.short	0x0002
        /*001a*/ 	.short	0x0064
        /*001c*/ 	.short	0x0082
	.zero		2


//--------------------- .nv.info                  --------------------------
	.section	.nv.info,"",@"SHT_CUDA_INFO"
	.align	4


	//----- nvinfo : EIATTR_REGCOUNT
	.align		4
        /*0000*/ 	.byte	0x04, 0x2f
        /*0002*/ 	.short	(.L_1 - .L_0)
	.align		4
.L_0:
        /*0004*/ 	.word	index@(_Z14matrixmult_Q_KPiS_S_)
        /*0008*/ 	.word	0x0000001e


	//----- nvinfo : EIATTR_FRAME_SIZE
	.align		4
.L_1:
        /*000c*/ 	.byte	0x04, 0x11
        /*000e*/ 	.short	(.L_3 - .L_2)
	.align		4
.L_2:
        /*0010*/ 	.word	index@(_Z14matrixmult_Q_KPiS_S_)
        /*0014*/ 	.word	0x00000000


	//----- nvinfo : EIATTR_REGCOUNT
	.align		4
.L_3:
        /*0018*/ 	.byte	0x04, 0x2f
        /*001a*/ 	.short	(.L_5 - .L_4)
	.align		4
.L_4:
        /*001c*/ 	.word	index@(_Z15matrixmult_QK_VPiS_S_)
        /*0020*/ 	.word	0x00000020


	//----- nvinfo : EIATTR_FRAME_SIZE
	.align		4
.L_5:
        /*0024*/ 	.byte	0x04, 0x11
        /*0026*/ 	.short	(.L_7 - .L_6)
	.align		4
.L_6:
        /*0028*/ 	.word	index@(_Z15matrixmult_QK_VPiS_S_)
        /*002c*/ 	.word	0x00000000


	//----- nvinfo : EIATTR_MIN_STACK_SIZE
	.align		4
.L_7:
        /*0030*/ 	.byte	0x04, 0x12
        /*0032*/ 	.short	(.L_9 - .L_8)
	.align		4
.L_8:
        /*0034*/ 	.word	index@(_Z15matrixmult_QK_VPiS_S_)
        /*0038*/ 	.word	0x00000000


	//----- nvinfo : EIATTR_MIN_STACK_SIZE
	.align		4
.L_9:
        /*003c*/ 	.byte	0x04, 0x12
        /*003e*/ 	.short	(.L_11 - .L_10)
	.align		4
.L_10:
        /*0040*/ 	.word	index@(_Z14matrixmult_Q_KPiS_S_)
        /*0044*/ 	.word	0x00000000
.L_11:


//--------------------- .nv.compat                --------------------------
	.section	.nv.compat,"",@"SHT_CUDA_COMPAT_INFO"
	.align	4
        /*0000*/ 	.byte	0x02, 0x09, 0x00, 0x00, 0x02, 0x02, 0x01, 0x00, 0x02, 0x05, 0x05, 0x00, 0x03, 0x07, 0x01, 0x01
        /*0010*/ 	.byte	0x02, 0x03, 0x00, 0x00, 0x02, 0x06, 0x01, 0x00, 0x04, 0x0b, 0x08, 0x00, 0x09, 0x00, 0x00, 0x00
        /*0020*/ 	.byte	0x00, 0x00, 0x00, 0x00


//--------------------- .nv.info._Z15matrixmult_QK_VPiS_S_ --------------------------
	.section	.nv.info._Z15matrixmult_QK_VPiS_S_,"",@"SHT_CUDA_INFO"
	.sectionflags	@""
	.align	4


	//----- nvinfo : EIATTR_CUDA_API_VERSION
	.align		4
        /*0000*/ 	.byte	0x04, 0x37
        /*0002*/ 	.short	(.L_13 - .L_12)
.L_12:
        /*0004*/ 	.word	0x00000082


	//----- nvinfo : EIATTR_KPARAM_INFO
	.align		4
.L_13:
        /*0008*/ 	.byte	0x04, 0x17
        /*000a*/ 	.short	(.L_15 - .L_14)
.L_14:
        /*000c*/ 	.word	0x00000000
        /*0010*/ 	.short	0x0002
        /*0012*/ 	.short	0x0010
        /*0014*/ 	.byte	0x00, 0xf5, 0x21, 0x00


	//----- nvinfo : EIATTR_KPARAM_INFO
	.align		4
.L_15:
        /*0018*/ 	.byte	0x04, 0x17
        /*001a*/ 	.short	(.L_17 - .L_16)
.L_16:
        /*001c*/ 	.word	0x00000000
        /*0020*/ 	.short	0x0001
        /*0022*/ 	.short	0x0008
        /*0024*/ 	.byte	0x00, 0xf5, 0x21, 0x00


	//----- nvinfo : EIATTR_KPARAM_INFO
	.align		4
.L_17:
        /*0028*/ 	.byte	0x04, 0x17
        /*002a*/ 	.short	(.L_19 - .L_18)
.L_18:
        /*002c*/ 	.word	0x00000000
        /*0030*/ 	.short	0x0000
        /*0032*/ 	.short	0x0000
        /*0034*/ 	.byte	0x00, 0xf5, 0x21, 0x00


	//----- nvinfo : EIATTR_SPARSE_MMA_MASK
	.align		4
.L_19:
        /*0038*/ 	.byte	0x03, 0x50
        /*003a*/ 	.short	0x0000


	//----- nvinfo : EIATTR_MAXREG_COUNT
	.align		4
        /*003c*/ 	.byte	0x03, 0x1b
        /*003e*/ 	.short	0x00ff


	//----- nvinfo : EIATTR_MERCURY_ISA_VERSION
	.align		4
        /*0040*/ 	.byte	0x03, 0x5f
        /*0042*/ 	.short	0x0101


	//----- nvinfo : EIATTR_VRC_CTA_INIT_COUNT
	.align		4
        /*0044*/ 	.byte	0x02, 0x4a
	.zero		1
	.zero		1


	//----- nvinfo : EIATTR_EXIT_INSTR_OFFSETS
	.align		4
        /*0048*/ 	.byte	0x04, 0x1c
        /*004a*/ 	.short	(.L_21 - .L_20)


	//   ....[0]....
.L_20:
        /*004c*/ 	.word	0x000000b0


	//   ....[1]....
        /*0050*/ 	.word	0x00000eb0


	//----- nvinfo : EIATTR_CBANK_PARAM_SIZE
	.align		4
.L_21:
        /*0054*/ 	.byte	0x03, 0x19
        /*0056*/ 	.short	0x0018


	//----- nvinfo : EIATTR_PARAM_CBANK
	.align		4
        /*0058*/ 	.byte	0x04, 0x0a
        /*005a*/ 	.short	(.L_23 - .L_22)
	.align		4
.L_22:
        /*005c*/ 	.word	index@(.nv.constant0._Z15matrixmult_QK_VPiS_S_)
        /*0060*/ 	.short	0x0380
        /*0062*/ 	.short	0x0018


	//----- nvinfo : EIATTR_SW_WAR
	.align		4
.L_23:
        /*0064*/ 	.byte	0x04, 0x36
        /*0066*/ 	.short	(.L_25 - .L_24)
.L_24:
        /*0068*/ 	.word	0x00000008
.L_25:


//--------------------- .nv.info._Z14matrixmult_Q_KPiS_S_ --------------------------
	.section	.nv.info._Z14matrixmult_Q_KPiS_S_,"",@"SHT_CUDA_INFO"
	.sectionflags	@""
	.align	4


	//----- nvinfo : EIATTR_CUDA_API_VERSION
	.align		4
        /*0000*/ 	.byte	0x04, 0x37
        /*0002*/ 	.short	(.L_27 - .L_26)
.L_26:
        /*0004*/ 	.word	0x00000082


	//----- nvinfo : EIATTR_KPARAM_INFO
	.align		4
.L_27:
        /*0008*/ 	.byte	0x04, 0x17
        /*000a*/ 	.short	(.L_29 - .L_28)
.L_28:
        /*000c*/ 	.word	0x00000000
        /*0010*/ 	.short	0x0002
        /*0012*/ 	.short	0x0010
        /*0014*/ 	.byte	0x00, 0xf5, 0x21, 0x00


	//----- nvinfo : EIATTR_KPARAM_INFO
	.align		4
.L_29:
        /*0018*/ 	.byte	0x04, 0x17
        /*001a*/ 	.short	(.L_31 - .L_30)
.L_30:
        /*001c*/ 	.word	0x00000000
        /*0020*/ 	.short	0x0001
        /*0022*/ 	.short	0x0008
        /*0024*/ 	.byte	0x00, 0xf5, 0x21, 0x00


	//----- nvinfo : EIATTR_KPARAM_INFO
	.align		4
.L_31:
        /*0028*/ 	.byte	0x04, 0x17
        /*002a*/ 	.short	(.L_33 - .L_32)
.L_32:
        /*002c*/ 	.word	0x00000000
        /*0030*/ 	.short	0x0000
        /*0032*/ 	.short	0x0000
        /*0034*/ 	.byte	0x00, 0xf5, 0x21, 0x00


	//----- nvinfo : EIATTR_SPARSE_MMA_MASK
	.align		4
.L_33:
        /*0038*/ 	.byte	0x03, 0x50
        /*003a*/ 	.short	0x0000


	//----- nvinfo : EIATTR_MAXREG_COUNT
	.align		4
        /*003c*/ 	.byte	0x03, 0x1b
        /*003e*/ 	.short	0x00ff


	//----- nvinfo : EIATTR_MERCURY_ISA_VERSION
	.align		4
        /*0040*/ 	.byte	0x03, 0x5f
        /*0042*/ 	.short	0x0101


	//----- nvinfo : EIATTR_VRC_CTA_INIT_COUNT
	.align		4
        /*0044*/ 	.byte	0x02, 0x4a
	.zero		1
	.zero		1


	//----- nvinfo : EIATTR_EXIT_INSTR_OFFSETS
	.align		4
        /*0048*/ 	.byte	0x04, 0x1c
        /*004a*/ 	.short	(.L_35 - .L_34)


	//   ....[0]....
.L_34:
        /*004c*/ 	.word	0x000000b0


	//   ....[1]....
        /*0050*/ 	.word	0x00000760


	//----- nvinfo : EIATTR_CBANK_PARAM_SIZE
	.align		4
.L_35:
        /*0054*/ 	.byte	0x03, 0x19
        /*0056*/ 	.short	0x0018


	//----- nvinfo : EIATTR_PARAM_CBANK
	.align		4
        /*0058*/ 	.byte	0x04, 0x0a
        /*005a*/ 	.short	(.L_37 - .L_36)
	.align		4
.L_36:
        /*005c*/ 	.word	index@(.nv.constant0._Z14matrixmult_Q_KPiS_S_)
        /*0060*/ 	.short	0x0380
        /*0062*/ 	.short	0x0018


	//----- nvinfo : EIATTR_SW_WAR
	.align		4
.L_37:
        /*0064*/ 	.byte	0x04, 0x36
        /*0066*/ 	.short	(.L_39 - .L_38)
.L_38:
        /*0068*/ 	.word	0x00000008
.L_39:


//--------------------- .nv.callgraph             --------------------------
	.section	.nv.callgraph,"",@"SHT_CUDA_CALLGRAPH"
	.align	4
	.sectionentsize	8
	.align		4
        /*0000*/ 	.word	0x00000000
	.align		4
        /*0004*/ 	.word	0xffffffff
	.align		4
        /*0008*/ 	.word	0x00000000
	.align		4
        /*000c*/ 	.word	0xfffffffe
	.align		4
        /*0010*/ 	.word	0x00000000
	.align		4
        /*0014*/ 	.word	0xfffffffd
	.align		4
        /*0018*/ 	.word	0x00000000
	.align		4
        /*001c*/ 	.word	0xfffffffc


//--------------------- .text._Z15matrixmult_QK_VPiS_S_ --------------------------
	.section	.text._Z15matrixmult_QK_VPiS_S_,"ax",@progbits
	.align	128
        .global         _Z15matrixmult_QK_VPiS_S_
        .type           _Z15matrixmult_QK_VPiS_S_,@function
        .size           _Z15matrixmult_QK_VPiS_S_,(.L_x_3 - _Z15matrixmult_QK_VPiS_S_)
        .other          _Z15matrixmult_QK_VPiS_S_,@"STO_CUDA_ENTRY STV_DEFAULT"
_Z15matrixmult_QK_VPiS_S_:
.text._Z15matrixmult_QK_VPiS_S_:
[----:B------:R-:W-:Y:S01]  /*0000*/  LDC R1, c[0x0][0x37c] ;  /* 0x0000df00ff017b82 */ /* 0x000fe20000000800 */
[----:B------:R-:W0:Y:S07]  /*0010*/  S2R R3, SR_TID.Y ;  /* 0x0000000000037919 */ /* 0x000e2e0000002200 */
[----:B------:R-:W1:Y:S01]  /*0020*/  LDC R17, c[0x0][0x360] ;  /* 0x0000d800ff117b82 */ /* 0x000e620000000800 */
[----:B------:R-:W1:Y:S07]  /*0030*/  S2R R2, SR_TID.X ;  /* 0x0000000000027919 */ /* 0x000e6e0000002100 */
[----:B------:R-:W0:Y:S08]  /*0040*/  S2UR UR5, SR_CTAID.Y ;  /* 0x00000000000579c3 */ /* 0x000e300000002600 */
[----:B------:R-:W0:Y:S08]  /*0050*/  LDC R0, c[0x0][0x364] ;  /* 0x0000d900ff007b82 */ /* 0x000e300000000800 */
[----:B------:R-:W1:Y:S01]  /*0060*/  S2UR UR4, SR_CTAID.X ;  /* 0x00000000000479c3 */ /* 0x000e620000002500 */
[----:B0-----:R-:W-:-:S05]  /*0070*/  IMAD R0, R0, UR5, R3 ;  /* 0x0000000500007c24 */ /* 0x001fca000f8e0203 */
[----:B------:R-:W-:Y:S01]  /*0080*/  ISETP.GT.U32.AND P0, PT, R0, 0x1f, PT ;  /* 0x0000001f0000780c */ /* 0x000fe20003f04070 */
[----:B-1----:R-:W-:-:S05]  /*0090*/  IMAD R17, R17, UR4, R2 ;  /* 0x0000000411117c24 */ /* 0x002fca000f8e0202 */
[----:B------:R-:W-:-:S13]  /*00a0*/  ISETP.GT.OR P0, PT, R17, 0xc3, P0 ;  /* 0x000000c31100780c */ /* 0x000fda0000704670 */
[----:B------:R-:W-:Y:S05]  /*00b0*/  @P0 EXIT ;  /* 0x000000000000094d */ /* 0x000fea0003800000 */
[----:B------:R-:W0:Y:S01]  /*00c0*/  LDCU.64 UR4, c[0x0][0x380] ;  /* 0x00007000ff0477ac */ /* 0x000e220008000a00 */
[----:B------:R-:W1:Y:S01]  /*00d0*/  LDC.64 R10, c[0x0][0x388] ;  /* 0x0000e200ff0a7b82 */ /* 0x000e620000000a00 */
[----:B------:R-:W-:Y:S01]  /*00e0*/  IMAD R19, R17, 0xc4, RZ ;  /* 0x000000c411137824 */ /* 0x000fe200078e02ff */
[C---:B------:R-:W-:Y:S01]  /*00f0*/  IADD3 R5, PT, PT, R0.reuse, 0x20, RZ ;  /* 0x0000002000057810 */ /* 0x040fe20007ffe0ff */
[----:B------:R-:W2:Y:S01]  /*0100*/  LDCU.64 UR6, c[0x0][0x358] ;  /* 0x00006b00ff0677ac */ /* 0x000ea20008000a00 */
[----:B------:R-:W-:Y:S01]  /*0110*/  IADD3 R15, PT, PT, R0, 0x40, RZ ;  /* 0x00000040000f7810 */ /* 0x000fe20007ffe0ff */
[----:B0-----:R-:W-:-:S04]  /*0120*/  UIADD3 UR4, UP0, UPT, UR4, 0x8, URZ ;  /* 0x0000000804047890 */ /* 0x001fc8000ff1e0ff */
[----:B------:R-:W-:Y:S02]  /*0130*/  UIADD3.X UR5, UPT, UPT, URZ, UR5, URZ, UP0, !UPT ;  /* 0x00000005ff057290 */ /* 0x000fe400087fe4ff */
[----:B------:R-:W-:Y:S01]  /*0140*/  MOV R2, UR4 ;  /* 0x0000000400027c02 */ /* 0x000fe20008000f00 */
[----:B-1----:R-:W-:-:S03]  /*0150*/  IMAD.WIDE.U32 R8, R0, 0x4, R10 ;  /* 0x0000000400087825 */ /* 0x002fc600078e000a */
[----:B------:R-:W-:Y:S01]  /*0160*/  MOV R3, UR5 ;  /* 0x0000000500037c02 */ /* 0x000fe20008000f00 */
[----:B------:R-:W-:Y:S01]  /*0170*/  IMAD.WIDE.U32 R4, R5, 0x4, R10 ;  /* 0x0000000405047825 */ /* 0x000fe200078e000a */
[----:B--2---:R0:W2:Y:S03]  /*0180*/  LDG.E R25, desc[UR6][R8.64] ;  /* 0x0000000608197981 */ /* 0x0040a6000c1e1900 */
[----:B------:R-:W-:Y:S01]  /*0190*/  IMAD.WIDE R20, R19, 0x4, R2 ;  /* 0x0000000413147825 */ /* 0x000fe200078e0202 */
[----:B------:R-:W-:Y:S01]  /*01a0*/  IADD3 R7, PT, PT, R0, 0x60, RZ ;  /* 0x0000006000077810 */ /* 0x000fe20007ffe0ff */
[----:B------:R1:W3:Y:S04]  /*01b0*/  LDG.E R22, desc[UR6][R4.64] ;  /* 0x0000000604167981 */ /* 0x0002e8000c1e1900 */
[----:B------:R-:W2:Y:S01]  /*01c0*/  LDG.E R12, desc[UR6][R20.64+-0x8] ;  /* 0xfffff806140c7981 */ /* 0x000ea2000c1e1900 */
[----:B------:R-:W-:-:S03]  /*01d0*/  IMAD.WIDE.U32 R14, R15, 0x4, R10 ;  /* 0x000000040f0e7825 */ /* 0x000fc600078e000a */
[----:B------:R-:W3:Y:S01]  /*01e0*/  LDG.E R27, desc[UR6][R20.64+-0x4] ;  /* 0xfffffc06141b7981 */ /* 0x000ee2000c1e1900 */
[----:B------:R-:W-:-:S03]  /*01f0*/  IMAD.WIDE.U32 R10, R7, 0x4, R10 ;  /* 0x00000004070a7825 */ /* 0x000fc600078e000a */
[----:B------:R-:W4:Y:S04]  /*0200*/  LDG.E R16, desc[UR6][R14.64] ;  /* 0x000000060e107981 */ /* 0x000f28000c1e1900 */
[----:B------:R-:W4:Y:S04]  /*0210*/  LDG.E R13, desc[UR6][R20.64] ;  /* 0x00000006140d7981 */ /* 0x000f28000c1e1900 */
[----:B------:R-:W5:Y:S04]  /*0220*/  LDG.E R18, desc[UR6][R20.64+0x4] ;  /* 0x0000040614127981 */ /* 0x000f68000c1e1900 */
[----:B------:R-:W5:Y:S01]  /*0230*/  LDG.E R23, desc[UR6][R10.64] ;  /* 0x000000060a177981 */ /* 0x000f62000c1e1900 */
[----:B------:R-:W-:-:S02]  /*0240*/  IADD3 R6, P0, PT, R4, 0x200, RZ ;  /* 0x0000020004067810 */ /* 0x000fc40007f1e0ff */
[----:B0-----:R-:W-:Y:S02]  /*0250*/  IADD3 R8, P2, PT, R8, 0x200, RZ ;  /* 0x0000020008087810 */ /* 0x001fe40007f5e0ff */
[----:B------:R-:W-:Y:S02]  /*0260*/  IADD3.X R7, PT, PT, RZ, R5, RZ, P0, !PT ;  /* 0x00000005ff077210 */ /* 0x000fe400007fe4ff */
[----:B-1----:R-:W-:Y:S02]  /*0270*/  IADD3 R4, P0, PT, R14, 0x200, RZ ;  /* 0x000002000e047810 */ /* 0x002fe40007f1e0ff */
[----:B------:R-:W-:Y:S02]  /*0280*/  IADD3.X R9, PT, PT, RZ, R9, RZ, P2, !PT ;  /* 0x00000009ff097210 */ /* 0x000fe400017fe4ff */
[----:B------:R-:W-:Y:S02]  /*0290*/  IADD3.X R5, PT, PT, RZ, R15, RZ, P0, !PT ;  /* 0x0000000fff057210 */ /* 0x000fe400007fe4ff */
[----:B------:R-:W-:Y:S01]  /*02a0*/  IADD3 R19, PT, PT, R19, 0x4, RZ ;  /* 0x0000000413137810 */ /* 0x000fe20007ffe0ff */
[----:B------:R-:W-:Y:S01]  /*02b0*/  UMOV UR4, 0x4 ;  /* 0x0000000400047882 */ /* 0x000fe20000000000 */
[----:B--2---:R-:W-:-:S04]  /*02c0*/  IMAD R12, R12, R25, RZ ;  /* 0x000000190c0c7224 */ /* 0x004fc800078e02ff */
[----:B---3--:R-:W-:Y:S01]  /*02d0*/  IMAD R22, R27, R22, R12 ;  /* 0x000000161b167224 */ /* 0x008fe200078e020c */
[----:B------:R-:W-:-:S03]  /*02e0*/  IADD3 R12, P1, PT, R10, 0x200, RZ ;  /* 0x000002000a0c7810 */ /* 0x000fc60007f3e0ff */
[----:B----4-:R-:W-:Y:S01]  /*02f0*/  IMAD R16, R13, R16, R22 ;  /* 0x000000100d107224 */ /* 0x010fe200078e0216 */
[----:B------:R-:W-:-:S03]  /*0300*/  IADD3.X R13, PT, PT, RZ, R11, RZ, P1, !PT ;  /* 0x0000000bff0d7210 */ /* 0x000fc60000ffe4ff */
[----:B-----5:R-:W-:-:S07]  /*0310*/  IMAD R14, R18, R23, R16 ;  /* 0x00000017120e7224 */ /* 0x020fce00078e0210 */
.L_x_0:
[C---:B------:R-:W-:Y:S01]  /*0320*/  IMAD.WIDE R10, R19.reuse, 0x4, R2 ;  /* 0x00000004130a7825 */ /* 0x040fe200078e0202 */
[----:B------:R-:W2:Y:S04]  /*0330*/  LDG.E R15, desc[UR6][R8.64] ;  /* 0x00000006080f7981 */ /* 0x000ea8000c1e1900 */
[----:B------:R-:W2:Y:S04]  /*0340*/  LDG.E R22, desc[UR6][R10.64+-0x8] ;  /* 0xfffff8060a167981 */ /* 0x000ea8000c1e1900 */
[----:B------:R-:W3:Y:S04]  /*0350*/  LDG.E R24, desc[UR6][R6.64] ;  /* 0x0000000606187981 */ /* 0x000ee8000c1e1900 */
[----:B------:R-:W3:Y:S01]  /*0360*/  LDG.E R27, desc[UR6][R10.64+-0x4] ;  /* 0xfffffc060a1b7981 */ /* 0x000ee2000c1e1900 */
[----:B------:R-:W-:-:S03]  /*0370*/  IADD3 R21, PT, PT, R19, 0x4, RZ ;  /* 0x0000000413157810 */ /* 0x000fc60007ffe0ff */
[----:B------:R-:W4:Y:S04]  /*0380*/  LDG.E R25, desc[UR6][R10.64] ;  /* 0x000000060a197981 */ /* 0x000f28000c1e1900 */
[----:B------:R0:W5:Y:S04]  /*0390*/  LDG.E R18, desc[UR6][R10.64+0x4] ;  /* 0x000004060a127981 */ /* 0x000168000c1e1900 */
[----:B------:R-:W4:Y:S04]  /*03a0*/  LDG.E R20, desc[UR6][R4.64] ;  /* 0x0000000604147981 */ /* 0x000f28000c1e1900 */
[----:B------:R-:W5:Y:S01]  /*03b0*/  LDG.E R16, desc[UR6][R8.64+0x200] ;  /* 0x0002000608107981 */ /* 0x000f62000c1e1900 */
[----:B0-----:R-:W-:-:S02]  /*03c0*/  MOV R10, R12 ;  /* 0x0000000c000a7202 */ /* 0x001fc40000000f00 */
[----:B------:R-:W-:Y:S01]  /*03d0*/  MOV R11, R13 ;  /* 0x0000000d000b7202 */ /* 0x000fe20000000f00 */
[----:B------:R-:W-:-:S04]  /*03e0*/  IMAD.WIDE R12, R21, 0x4, R2 ;  /* 0x00000004150c7825 */ /* 0x000fc800078e0202 */
[----:B------:R-:W5:Y:S04]  /*03f0*/  LDG.E R21, desc[UR6][R10.64] ;  /* 0x000000060a157981 */ /* 0x000f68000c1e1900 */
[----:B------:R-:W5:Y:S04]  /*0400*/  LDG.E R23, desc[UR6][R12.64+-0x8] ;  /* 0xfffff8060c177981 */ /* 0x000f68000c1e1900 */
[----:B------:R-:W5:Y:S04]  /*0410*/  LDG.E R29, desc[UR6][R12.64] ;  /* 0x000000060c1d7981 */ /* 0x000f68000c1e1900 */
[----:B------:R-:W5:Y:S01]  /*0420*/  LDG.E R28, desc[UR6][R10.64+0xe00] ;  /* 0x000e00060a1c7981 */ /* 0x000f62000c1e1900 */
[----:B--2---:R-:W-:-:S03]  /*0430*/  IMAD R15, R22, R15, R14 ;  /* 0x0000000f160f7224 */ /* 0x004fc600078e020e */
[----:B------:R-:W2:Y:S04]  /*0440*/  LDG.E R14, desc[UR6][R6.64+0x200] ;  /* 0x00020006060e7981 */ /* 0x000ea8000c1e1900 */
[----:B------:R-:W2:Y:S01]  /*0450*/  LDG.E R22, desc[UR6][R12.64+0x4] ;  /* 0x000004060c167981 */ /* 0x000ea2000c1e1900 */
[----:B---3--:R-:W-:-:S03]  /*0460*/  IMAD R24, R27, R24, R15 ;  /* 0x000000181b187224 */ /* 0x008fc600078e020f */
[----:B------:R0:W2:Y:S04]  /*0470*/  LDG.E R15, desc[UR6][R12.64+-0x4] ;  /* 0xfffffc060c0f7981 */ /* 0x0000a8000c1e1900 */
[----:B------:R-:W3:Y:S01]  /*0480*/  LDG.E R27, desc[UR6][R10.64+0x200] ;  /* 0x000200060a1b7981 */ /* 0x000ee2000c1e1900 */
[----:B----4-:R-:W-:Y:S01]  /*0490*/  IMAD R20, R25, R20, R24 ;  /* 0x0000001419147224 */ /* 0x010fe200078e0218 */
[----:B------:R-:W-:Y:S02]  /*04a0*/  IADD3 R25, PT, PT, R19, 0x8, RZ ;  /* 0x0000000813197810 */ /* 0x000fe40007ffe0ff */
[----:B------:R-:W4:Y:S01]  /*04b0*/  LDG.E R24, desc[UR6][R4.64+0x200] ;  /* 0x0002000604187981 */ /* 0x000f22000c1e1900 */
[----:B-----5:R-:W-:Y:S02]  /*04c0*/  IMAD R18, R18, R21, R20 ;  /* 0x0000001512127224 */ /* 0x020fe400078e0214 */
[----:B------:R-:W-:-:S04]  /*04d0*/  IMAD.WIDE R20, R25, 0x4, R2 ;  /* 0x0000000419147825 */ /* 0x000fc800078e0202 */
[----:B------:R-:W-:Y:S01]  /*04e0*/  IMAD R26, R23, R16, R18 ;  /* 0x00000010171a7224 */ /* 0x000fe200078e0212 */
[----:B------:R-:W5:Y:S04]  /*04f0*/  LDG.E R25, desc[UR6][R20.64+-0x4] ;  /* 0xfffffc0614197981 */ /* 0x000f68000c1e1900 */
[----:B------:R-:W5:Y:S04]  /*0500*/  LDG.E R16, desc[UR6][R8.64+0x400] ;  /* 0x0004000608107981 */ /* 0x000f68000c1e1900 */
[----:B------:R-:W5:Y:S04]  /*0510*/  LDG.E R23, desc[UR6][R20.64+-0x8] ;  /* 0xfffff80614177981 */ /* 0x000f68000c1e1900 */
[----:B------:R-:W5:Y:S01]  /*0520*/  LDG.E R18, desc[UR6][R6.64+0x400] ;  /* 0x0004000606127981 */ /* 0x000f62000c1e1900 */
[----:B0-----:R-:W-:-:S05]  /*0530*/  IADD3 R13, PT, PT, R19, 0xc, RZ ;  /* 0x0000000c130d7810 */ /* 0x001fca0007ffe0ff */
[----:B------:R-:W-:-:S04]  /*0540*/  IMAD.WIDE R12, R13, 0x4, R2 ;  /* 0x000000040d0c7825 */ /* 0x000fc800078e0202 */
[----:B--2---:R-:W-:Y:S02]  /*0550*/  IMAD R14, R15, R14, R26 ;  /* 0x0000000e0f0e7224 */ /* 0x004fe400078e021a */
[----:B------:R-:W2:Y:S02]  /*0560*/  LDG.E R15, desc[UR6][R20.64] ;  /* 0x00000006140f7981 */ /* 0x000ea4000c1e1900 */
[----:B----4-:R-:W-:Y:S02]  /*0570*/  IMAD R29, R29, R24, R14 ;  /* 0x000000181d1d7224 */ /* 0x010fe400078e020e */
[----:B------:R-:W2:Y:S02]  /*0580*/  LDG.E R14, desc[UR6][R4.64+0x400] ;  /* 0x00040006040e7981 */ /* 0x000ea4000c1e1900 */
[----:B---3--:R-:W-:Y:S02]  /*0590*/  IMAD R22, R22, R27, R29 ;  /* 0x0000001b16167224 */ /* 0x008fe400078e021d */
[----:B------:R-:W3:Y:S04]  /*05a0*/  LDG.E R24, desc[UR6][R20.64+0x4] ;  /* 0x0000040614187981 */ /* 0x000ee8000c1e1900 */
[----:B------:R-:W3:Y:S04]  /*05b0*/  LDG.E R29, desc[UR6][R10.64+0x400] ;  /* 0x000400060a1d7981 */ /* 0x000ee8000c1e1900 */
[----:B------:R-:W4:Y:S04]  /*05c0*/  LDG.E R27, desc[UR6][R12.64+-0x4] ;  /* 0xfffffc060c1b7981 */ /* 0x000f28000c1e1900 */
[----:B------:R-:W4:Y:S04]  /*05d0*/  LDG.E R21, desc[UR6][R12.64] ;  /* 0x000000060c157981 */ /* 0x000f28000c1e1900 */
[----:B------:R-:W4:Y:S01]  /*05e0*/  LDG.E R20, desc[UR6][R12.64+0x4] ;  /* 0x000004060c147981 */ /* 0x000f22000c1e1900 */
[----:B-----5:R-:W-:-:S03]  /*05f0*/  IMAD R22, R23, R16, R22 ;  /* 0x0000001017167224 */ /* 0x020fc600078e0216 */
[----:B------:R-:W5:Y:S04]  /*0600*/  LDG.E R16, desc[UR6][R8.64+0x600] ;  /* 0x0006000608107981 */ /* 0x000f68000c1e1900 */
[----:B------:R0:W5:Y:S01]  /*0610*/  LDG.E R23, desc[UR6][R12.64+-0x8] ;  /* 0xfffff8060c177981 */ /* 0x000162000c1e1900 */
[----:B------:R-:W-:-:S03]  /*0620*/  IMAD R26, R25, R18, R22 ;  /* 0x00000012191a7224 */ /* 0x000fc600078e0216 */
[----:B------:R-:W4:Y:S04]  /*0630*/  LDG.E R22, desc[UR6][R6.64+0x600] ;  /* 0x0006000606167981 */ /* 0x000f28000c1e1900 */
[----:B------:R-:W4:Y:S04]  /*0640*/  LDG.E R18, desc[UR6][R4.64+0x600] ;  /* 0x0006000604127981 */ /* 0x000f28000c1e1900 */
[----:B------:R-:W4:Y:S01]  /*0650*/  LDG.E R25, desc[UR6][R10.64+0x600] ;  /* 0x000600060a197981 */ /* 0x000f22000c1e1900 */
[----:B0-----:R-:W-:Y:S01]  /*0660*/  IADD3 R13, PT, PT, R19, 0x14, RZ ;  /* 0x00000014130d7810 */ /* 0x001fe20007ffe0ff */
[----:B--2---:R-:W-:Y:S01]  /*0670*/  IMAD R14, R15, R14, R26 ;  /* 0x0000000e0f0e7224 */ /* 0x004fe200078e021a */
[----:B------:R-:W-:-:S03]  /*0680*/  IADD3 R15, PT, PT, R19, 0x10, RZ ;  /* 0x00000010130f7810 */ /* 0x000fc60007ffe0ff */
[----:B---3--:R-:W-:Y:S02]  /*0690*/  IMAD R24, R24, R29, R14 ;  /* 0x0000001d18187224 */ /* 0x008fe400078e020e */
[----:B------:R-:W-:-:S05]  /*06a0*/  IMAD.WIDE R14, R15, 0x4, R2 ;  /* 0x000000040f0e7825 */ /* 0x000fca00078e0202 */
[----:B------:R-:W2:Y:S01]  /*06b0*/  LDG.E R29, desc[UR6][R14.64+-0x4] ;  /* 0xfffffc060e1d7981 */ /* 0x000ea2000c1e1900 */
[----:B-----5:R-:W-:-:S03]  /*06c0*/  IMAD R24, R23, R16, R24 ;  /* 0x0000001017187224 */ /* 0x020fc600078e0218 */
[----:B------:R-:W3:Y:S04]  /*06d0*/  LDG.E R16, desc[UR6][R8.64+0x800] ;  /* 0x0008000608107981 */ /* 0x000ee8000c1e1900 */
[----:B------:R-:W3:Y:S01]  /*06e0*/  LDG.E R23, desc[UR6][R14.64+-0x8] ;  /* 0xfffff8060e177981 */ /* 0x000ee2000c1e1900 */
[----:B----4-:R-:W-:-:S03]  /*06f0*/  IMAD R22, R27, R22, R24 ;  /* 0x000000161b167224 */ /* 0x010fc600078e0218 */
[----:B------:R-:W2:Y:S01]  /*0700*/  LDG.E R24, desc[UR6][R6.64+0x800] ;  /* 0x0008000606187981 */ /* 0x000ea2000c1e1900 */
[----:B------:R-:W-:-:S03]  /*0710*/  IMAD R12, R21, R18, R22 ;  /* 0x00000012150c7224 */ /* 0x000fc600078e0216 */
[----:B------:R-:W4:Y:S01]  /*0720*/  LDG.E R18, desc[UR6][R4.64+0x800] ;  /* 0x0008000604127981 */ /* 0x000f22000c1e1900 */
[----:B------:R-:W-:-:S03]  /*0730*/  IMAD R26, R20, R25, R12 ;  /* 0x00000019141a7224 */ /* 0x000fc600078e020c */
[----:B------:R-:W4:Y:S01]  /*0740*/  LDG.E R21, desc[UR6][R14.64] ;  /* 0x000000060e157981 */ /* 0x000f22000c1e1900 */
[----:B------:R-:W-:-:S03]  /*0750*/  IMAD.WIDE R12, R13, 0x4, R2 ;  /* 0x000000040d0c7825 */ /* 0x000fc600078e0202 */
[----:B------:R0:W5:Y:S04]  /*0760*/  LDG.E R22, desc[UR6][R14.64+0x4] ;  /* 0x000004060e167981 */ /* 0x000168000c1e1900 */
[----:B------:R-:W5:Y:S04]  /*0770*/  LDG.E R27, desc[UR6][R10.64+0x800] ;  /* 0x000800060a1b7981 */ /* 0x000f68000c1e1900 */
[----:B------:R-:W5:Y:S04]  /*0780*/  LDG.E R20, desc[UR6][R8.64+0xa00] ;  /* 0x000a000608147981 */ /* 0x000f68000c1e1900 */
[----:B------:R-:W5:Y:S01]  /*0790*/  LDG.E R25, desc[UR6][R12.64+-0x8] ;  /* 0xfffff8060c197981 */ /* 0x000f62000c1e1900 */
[----:B0-----:R-:W-:-:S05]  /*07a0*/  IADD3 R15, PT, PT, R19, 0x18, RZ ;  /* 0x00000018130f7810 */ /* 0x001fca0007ffe0ff */
[----:B------:R-:W-:-:S04]  /*07b0*/  IMAD.WIDE R14, R15, 0x4, R2 ;  /* 0x000000040f0e7825 */ /* 0x000fc800078e0202 */
[----:B---3--:R-:W-:Y:S02]  /*07c0*/  IMAD R16, R23, R16, R26 ;  /* 0x0000001017107224 */ /* 0x008fe400078e021a */
[----:B------:R-:W3:Y:S02]  /*07d0*/  LDG.E R23, desc[UR6][R12.64+-0x4] ;  /* 0xfffffc060c177981 */ /* 0x000ee4000c1e1900 */
[----:B--2---:R-:W-:Y:S02]  /*07e0*/  IMAD R24, R29, R24, R16 ;  /* 0x000000181d187224 */ /* 0x004fe400078e0210 */
[----:B------:R-:W3:Y:S04]  /*07f0*/  LDG.E R16, desc[UR6][R6.64+0xa00] ;  /* 0x000a000606107981 */ /* 0x000ee8000c1e1900 */
[----:B------:R-:W2:Y:S01]  /*0800*/  LDG.E R29, desc[UR6][R10.64+0xa00] ;  /* 0x000a00060a1d7981 */ /* 0x000ea2000c1e1900 */
[----:B----4-:R-:W-:-:S03]  /*0810*/  IMAD R26, R21, R18, R24 ;  /* 0x00000012151a7224 */ /* 0x010fc600078e0218 */
[----:B------:R-:W4:Y:S04]  /*0820*/  LDG.E R21, desc[UR6][R4.64+0xa00] ;  /* 0x000a000604157981 */ /* 0x000f28000c1e1900 */
[----:B------:R-:W4:Y:S01]  /*0830*/  LDG.E R18, desc[UR6][R12.64] ;  /* 0x000000060c127981 */ /* 0x000f22000c1e1900 */
[----:B-----5:R-:W-:-:S03]  /*0840*/  IMAD R22, R22, R27, R26 ;  /* 0x0000001b16167224 */ /* 0x020fc600078e021a */
[----:B------:R0:W2:Y:S04]  /*0850*/  LDG.E R24, desc[UR6][R12.64+0x4] ;  /* 0x000004060c187981 */ /* 0x0000a8000c1e1900 */
[----:B------:R-:W5:Y:S01]  /*0860*/  LDG.E R27, desc[UR6][R14.64+-0x8] ;  /* 0xfffff8060e1b7981 */ /* 0x000f62000c1e1900 */
[----:B------:R-:W-:-:S03]  /*0870*/  IMAD R26, R25, R20, R22 ;  /* 0x00000014191a7224 */ /* 0x000fc600078e0216 */
[----:B------:R-:W5:Y:S04]  /*0880*/  LDG.E R22, desc[UR6][R8.64+0xc00] ;  /* 0x000c000608167981 */ /* 0x000f68000c1e1900 */
[----:B------:R-:W5:Y:S04]  /*0890*/  LDG.E R25, desc[UR6][R6.64+0xc00] ;  /* 0x000c000606197981 */ /* 0x000f68000c1e1900 */
[----:B------:R-:W5:Y:S01]  /*08a0*/  LDG.E R20, desc[UR6][R14.64+-0x4] ;  /* 0xfffffc060e147981 */ /* 0x000f62000c1e1900 */
[----:B0-----:R-:W-:-:S05]  /*08b0*/  IADD3 R13, PT, PT, R19, 0x1c, RZ ;  /* 0x0000001c130d7810 */ /* 0x001fca0007ffe0ff */
[----:B------:R-:W-:-:S04]  /*08c0*/  IMAD.WIDE R12, R13, 0x4, R2 ;  /* 0x000000040d0c7825 */ /* 0x000fc800078e0202 */
[----:B---3--:R-:W-:Y:S02]  /*08d0*/  IMAD R16, R23, R16, R26 ;  /* 0x0000001017107224 */ /* 0x008fe400078e021a */
[----:B------:R-:W3:Y:S02]  /*08e0*/  LDG.E R26, desc[UR6][R12.64+0x4] ;  /* 0x000004060c1a7981 */ /* 0x000ee4000c1e1900 */
[----:B----4-:R-:W-:Y:S02]  /*08f0*/  IMAD R23, R18, R21, R16 ;  /* 0x0000001512177224 */ /* 0x010fe400078e0210 */
[----:B------:R-:W4:Y:S04]  /*0900*/  LDG.E R16, desc[UR6][R4.64+0xc00] ;  /* 0x000c000604107981 */ /* 0x000f28000c1e1900 */
[----:B------:R-:W4:Y:S01]  /*0910*/  LDG.E R21, desc[UR6][R14.64] ;  /* 0x000000060e157981 */ /* 0x000f22000c1e1900 */
[----:B--2---:R-:W-:-:S03]  /*0920*/  IMAD R24, R24, R29, R23 ;  /* 0x0000001d18187224 */ /* 0x004fc600078e0217 */
[----:B------:R0:W2:Y:S04]  /*0930*/  LDG.E R18, desc[UR6][R14.64+0x4] ;  /* 0x000004060e127981 */ /* 0x0000a8000c1e1900 */
[----:B------:R-:W2:Y:S01]  /*0940*/  LDG.E R23, desc[UR6][R10.64+0xc00] ;  /* 0x000c00060a177981 */ /* 0x000ea2000c1e1900 */
[----:B-----5:R-:W-:-:S03]  /*0950*/  IMAD R24, R27, R22, R24 ;  /* 0x000000161b187224 */ /* 0x020fc600078e0218 */
[----:B------:R-:W5:Y:S04]  /*0960*/  LDG.E R27, desc[UR6][R8.64+0xe00] ;  /* 0x000e0006081b7981 */ /* 0x000f68000c1e1900 */
[----:B------:R-:W5:Y:S01]  /*0970*/  LDG.E R22, desc[UR6][R12.64+-0x8] ;  /* 0xfffff8060c167981 */ /* 0x000f62000c1e1900 */
[----:B0-----:R-:W-:-:S03]  /*0980*/  IMAD R14, R20, R25, R24 ;  /* 0x00000019140e7224 */ /* 0x001fc600078e0218 */
[----:B------:R-:W3:Y:S04]  /*0990*/  LDG.E R29, desc[UR6][R6.64+0xe00] ;  /* 0x000e0006061d7981 */ /* 0x000ee8000c1e1900 */
[----:B------:R-:W3:Y:S04]  /*09a0*/  LDG.E R24, desc[UR6][R12.64+-0x4] ;  /* 0xfffffc060c187981 */ /* 0x000ee8000c1e1900 */
[----:B------:R-:W3:Y:S04]  /*09b0*/  LDG.E R20, desc[UR6][R4.64+0xe00] ;  /* 0x000e000604147981 */ /* 0x000ee8000c1e1900 */
[----:B------:R-:W3:Y:S01]  /*09c0*/  LDG.E R25, desc[UR6][R12.64] ;  /* 0x000000060c197981 */ /* 0x000ee2000c1e1900 */
[----:B------:R-:W-:Y:S01]  /*09d0*/  IADD3 R15, PT, PT, R19, 0x20, RZ ;  /* 0x00000020130f7810 */ /* 0x000fe20007ffe0ff */
[----:B----4-:R-:W-:-:S02]  /*09e0*/  IMAD R14, R21, R16, R14 ;  /* 0x00000010150e7224 */ /* 0x010fc400078e020e */
[----:B------:R-:W4:Y:S02]  /*09f0*/  LDG.E R21, desc[UR6][R8.64+0x1000] ;  /* 0x0010000608157981 */ /* 0x000f24000c1e1900 */
[----:B--2---:R-:W-:Y:S02]  /*0a00*/  IMAD R18, R18, R23, R14 ;  /* 0x0000001712127224 */ /* 0x004fe400078e020e */
[----:B------:R-:W-:-:S05]  /*0a10*/  IMAD.WIDE R14, R15, 0x4, R2 ;  /* 0x000000040f0e7825 */ /* 0x000fca00078e0202 */
[----:B------:R-:W4:Y:S01]  /*0a20*/  LDG.E R16, desc[UR6][R14.64+-0x8] ;  /* 0xfffff8060e107981 */ /* 0x000f22000c1e1900 */
[----:B-----5:R-:W-:-:S03]  /*0a30*/  IMAD R18, R22, R27, R18 ;  /* 0x0000001b16127224 */ /* 0x020fc600078e0212 */
[----:B------:R-:W2:Y:S04]  /*0a40*/  LDG.E R23, desc[UR6][R14.64+-0x4] ;  /* 0xfffffc060e177981 */ /* 0x000ea8000c1e1900 */
[----:B------:R-:W5:Y:S01]  /*0a50*/  LDG.E R22, desc[UR6][R8.64+0x1200] ;  /* 0x0012000608167981 */ /* 0x000f62000c1e1900 */
[----:B---3--:R-:W-:-:S03]  /*0a60*/  IMAD R24, R24, R29, R18 ;  /* 0x0000001d18187224 */ /* 0x008fc600078e0212 */
[----:B------:R-:W2:Y:S01]  /*0a70*/  LDG.E R18, desc[UR6][R6.64+0x1000] ;  /* 0x0010000606127981 */ /* 0x000ea2000c1e1900 */
[----:B------:R-:W-:-:S03]  /*0a80*/  IADD3 R27, PT, PT, R19, 0x24, RZ ;  /* 0x00000024131b7810 */ /* 0x000fc60007ffe0ff */
[----:B------:R-:W3:Y:S01]  /*0a90*/  LDG.E R29, desc[UR6][R10.64+0x1000] ;  /* 0x001000060a1d7981 */ /* 0x000ee2000c1e1900 */
[----:B------:R-:W-:-:S03]  /*0aa0*/  IMAD R13, R25, R20, R24 ;  /* 0x00000014190d7224 */ /* 0x000fc600078e0218 */
[----:B------:R-:W5:Y:S01]  /*0ab0*/  LDG.E R25, desc[UR6][R4.64+0x1000] ;  /* 0x0010000604197981 */ /* 0x000f62000c1e1900 */
[----:B------:R-:W-:-:S03]  /*0ac0*/  IMAD R26, R26, R28, R13 ;  /* 0x0000001c1a1a7224 */ /* 0x000fc600078e020d */
[----:B------:R-:W5:Y:S01]  /*0ad0*/  LDG.E R20, desc[UR6][R14.64] ;  /* 0x000000060e147981 */ /* 0x000f62000c1e1900 */
[----:B------:R-:W-:-:S03]  /*0ae0*/  IMAD.WIDE R12, R27, 0x4, R2 ;  /* 0x000000041b0c7825 */ /* 0x000fc600078e0202 */
[----:B------:R0:W3:Y:S04]  /*0af0*/  LDG.E R24, desc[UR6][R14.64+0x4] ;  /* 0x000004060e187981 */ /* 0x0000e8000c1e1900 */
[----:B------:R-:W3:Y:S01]  /*0b00*/  LDG.E R27, desc[UR6][R12.64+-0x8] ;  /* 0xfffff8060c1b7981 */ /* 0x000ee2000c1e1900 */
[----:B0-----:R-:W-:-:S05]  /*0b10*/  IADD3 R15, PT, PT, R19, 0x28, RZ ;  /* 0x00000028130f7810 */ /* 0x001fca0007ffe0ff */
[----:B------:R-:W-:-:S04]  /*0b20*/  IMAD.WIDE R14, R15, 0x4, R2 ;  /* 0x000000040f0e7825 */ /* 0x000fc800078e0202 */
[----:B----4-:R-:W-:Y:S02]  /*0b30*/  IMAD R16, R16, R21, R26 ;  /* 0x0000001510107224 */ /* 0x010fe400078e021a */
[----:B------:R-:W4:Y:S02]  /*0b40*/  LDG.E R21, desc[UR6][R6.64+0x1200] ;  /* 0x0012000606157981 */ /* 0x000f24000c1e1900 */
[----:B--2---:R-:W-:Y:S02]  /*0b50*/  IMAD R18, R23, R18, R16 ;  /* 0x0000001217127224 */ /* 0x004fe400078e0210 */
[----:B------:R-:W4:Y:S04]  /*0b60*/  LDG.E R16, desc[UR6][R12.64+-0x4] ;  /* 0xfffffc060c107981 */ /* 0x000f28000c1e1900 */
[----:B------:R-:W2:Y:S01]  /*0b70*/  LDG.E R23, desc[UR6][R4.64+0x1200] ;  /* 0x0012000604177981 */ /* 0x000ea2000c1e1900 */
[----:B-----5:R-:W-:-:S03]  /*0b80*/  IMAD R25, R20, R25, R18 ;  /* 0x0000001914197224 */ /* 0x020fc600078e0212 */
[----:B------:R-:W2:Y:S01]  /*0b90*/  LDG.E R18, desc[UR6][R12.64] ;  /* 0x000000060c127981 */ /* 0x000ea2000c1e1900 */
[----:B---3--:R-:W-:-:S03]  /*0ba0*/  IMAD R24, R24, R29, R25 ;  /* 0x0000001d18187224 */ /* 0x008fc600078e0219 */
[----:B------:R0:W3:Y:S04]  /*0bb0*/  LDG.E R20, desc[UR6][R12.64+0x4] ;  /* 0x000004060c147981 */ /* 0x0000e8000c1e1900 */
[----:B------:R-:W3:Y:S01]  /*0bc0*/  LDG.E R29, desc[UR6][R10.64+0x1200] ;  /* 0x001200060a1d7981 */ /* 0x000ee2000c1e1900 */
[----:B------:R-:W-:-:S03]  /*0bd0*/  IMAD R26, R27, R22, R24 ;  /* 0x000000161b1a7224 */ /* 0x000fc600078e0218 */
[----:B------:R-:W5:Y:S04]  /*0be0*/  LDG.E R24, desc[UR6][R8.64+0x1400] ;  /* 0x0014000608187981 */ /* 0x000f68000c1e1900 */
[----:B------:R-:W5:Y:S04]  /*0bf0*/  LDG.E R27, desc[UR6][R14.64+-0x8] ;  /* 0xfffff8060e1b7981 */ /* 0x000f68000c1e1900 */
[----:B------:R-:W5:Y:S04]  /*0c00*/  LDG.E R22, desc[UR6][R6.64+0x1400] ;  /* 0x0014000606167981 */ /* 0x000f68000c1e1900 */
[----:B------:R-:W5:Y:S01]  /*0c10*/  LDG.E R25, desc[UR6][R14.64+-0x4] ;  /* 0xfffffc060e197981 */ /* 0x000f62000c1e1900 */
[----:B0-----:R-:W-:-:S05]  /*0c20*/  IADD3 R13, PT, PT, R19, 0x2c, RZ ;  /* 0x0000002c130d7810 */ /* 0x001fca0007ffe0ff */
[----:B------:R-:W-:-:S04]  /*0c30*/  IMAD.WIDE R12, R13, 0x4, R2 ;  /* 0x000000040d0c7825 */ /* 0x000fc800078e0202 */
[----:B----4-:R-:W-:Y:S02]  /*0c40*/  IMAD R16, R16, R21, R26 ;  /* 0x0000001510107224 */ /* 0x010fe400078e021a */
[----:B------:R-:W4:Y:S02]  /*0c50*/  LDG.E R21, desc[UR6][R4.64+0x1400] ;  /* 0x0014000604157981 */ /* 0x000f24000c1e1900 */
[----:B--2---:R-:W-:Y:S02]  /*0c60*/  IMAD R23, R18, R23, R16 ;  /* 0x0000001712177224 */ /* 0x004fe400078e0210 */
[----:B------:R-:W4:Y:S04]  /*0c70*/  LDG.E R16, desc[UR6][R14.64] ;  /* 0x000000060e107981 */ /* 0x000f28000c1e1900 */
[----:B------:R-:W2:Y:S01]  /*0c80*/  LDG.E R18, desc[UR6][R14.64+0x4] ;  /* 0x000004060e127981 */ /* 0x000ea2000c1e1900 */
[----:B---3--:R-:W-:-:S03]  /*0c90*/  IMAD R20, R20, R29, R23 ;  /* 0x0000001d14147224 */ /* 0x008fc600078e0217 */
[----:B------:R-:W2:Y:S04]  /*0ca0*/  LDG.E R29, desc[UR6][R10.64+0x1400] ;  /* 0x001400060a1d7981 */ /* 0x000ea8000c1e1900 */
[----:B------:R-:W3:Y:S01]  /*0cb0*/  LDG.E R23, desc[UR6][R12.64+-0x8] ;  /* 0xfffff8060c177981 */ /* 0x000ee2000c1e1900 */
[----:B-----5:R-:W-:-:S03]  /*0cc0*/  IMAD R24, R27, R24, R20 ;  /* 0x000000181b187224 */ /* 0x020fc600078e0214 */
[----:B------:R-:W3:Y:S04]  /*0cd0*/  LDG.E R20, desc[UR6][R8.64+0x1600] ;  /* 0x0016000608147981 */ /* 0x000ee8000c1e1900 */
[----:B------:R-:W5:Y:S01]  /*0ce0*/  LDG.E R14, desc[UR6][R12.64] ;  /* 0x000000060c0e7981 */ /* 0x000f62000c1e1900 */
[----:B------:R-:W-:-:S03]  /*0cf0*/  IMAD R26, R25, R22, R24 ;  /* 0x00000016191a7224 */ /* 0x000fc600078e0218 */
[----:B------:R0:W5:Y:S04]  /*0d00*/  LDG.E R25, desc[UR6][R6.64+0x1600] ;  /* 0x0016000606197981 */ /* 0x000168000c1e1900 */
[----:B------:R-:W5:Y:S04]  /*0d10*/  LDG.E R22, desc[UR6][R12.64+-0x4] ;  /* 0xfffffc060c167981 */ /* 0x000f68000c1e1900 */
[----:B------:R1:W5:Y:S04]  /*0d20*/  LDG.E R27, desc[UR6][R4.64+0x1600] ;  /* 0x00160006041b7981 */ /* 0x000368000c1e1900 */
[----:B------:R1:W5:Y:S04]  /*0d30*/  LDG.E R15, desc[UR6][R12.64+0x4] ;  /* 0x000004060c0f7981 */ /* 0x000368000c1e1900 */
[----:B------:R-:W5:Y:S01]  /*0d40*/  LDG.E R24, desc[UR6][R10.64+0x1600] ;  /* 0x001600060a187981 */ /* 0x000f62000c1e1900 */
[----:B------:R-:W-:Y:S01]  /*0d50*/  UIADD3 UR4, UPT, UPT, UR4, 0x30, URZ ;  /* 0x0000003004047890 */ /* 0x000fe2000fffe0ff */
[----:B0-----:R-:W-:-:S03]  /*0d60*/  IADD3 R6, P0, PT, R6, 0x1800, RZ ;  /* 0x0000180006067810 */ /* 0x001fc60007f1e0ff */
[----:B------:R-:W-:Y:S01]  /*0d70*/  UISETP.NE.AND UP0, UPT, UR4, 0xc4, UPT ;  /* 0x000000c40400788c */ /* 0x000fe2000bf05270 */
[----:B-1----:R-:W-:Y:S02]  /*0d80*/  IADD3 R4, P1, PT, R4, 0x1800, RZ ;  /* 0x0000180004047810 */ /* 0x002fe40007f3e0ff */
[----:B------:R-:W-:Y:S02]  /*0d90*/  IADD3.X R7, PT, PT, RZ, R7, RZ, P0, !PT ;  /* 0x00000007ff077210 */ /* 0x000fe400007fe4ff */
[----:B------:R-:W-:Y:S02]  /*0da0*/  IADD3.X R5, PT, PT, RZ, R5, RZ, P1, !PT ;  /* 0x00000005ff057210 */ /* 0x000fe40000ffe4ff */
[----:B------:R-:W-:Y:S02]  /*0db0*/  IADD3 R12, P0, PT, R10, 0x1800, RZ ;  /* 0x000018000a0c7810 */ /* 0x000fe40007f1e0ff */
[----:B------:R-:W-:Y:S02]  /*0dc0*/  IADD3 R8, P1, PT, R8, 0x1800, RZ ;  /* 0x0000180008087810 */ /* 0x000fe40007f3e0ff */
[----:B------:R-:W-:-:S02]  /*0dd0*/  IADD3.X R13, PT, PT, RZ, R11, RZ, P0, !PT ;  /* 0x0000000bff0d7210 */ /* 0x000fc400007fe4ff */
[----:B------:R-:W-:Y:S02]  /*0de0*/  IADD3.X R9, PT, PT, RZ, R9, RZ, P1, !PT ;  /* 0x00000009ff097210 */ /* 0x000fe40000ffe4ff */
[----:B------:R-:W-:Y:S01]  /*0df0*/  IADD3 R19, PT, PT, R19, 0x30, RZ ;  /* 0x0000003013137810 */ /* 0x000fe20007ffe0ff */
[----:B----4-:R-:W-:-:S04]  /*0e00*/  IMAD R16, R16, R21, R26 ;  /* 0x0000001510107224 */ /* 0x010fc800078e021a */
[----:B--2---:R-:W-:-:S04]  /*0e10*/  IMAD R16, R18, R29, R16 ;  /* 0x0000001d12107224 */ /* 0x004fc800078e0210 */
[----:B---3--:R-:W-:-:S04]  /*0e20*/  IMAD R20, R23, R20, R16 ;  /* 0x0000001417147224 */ /* 0x008fc800078e0210 */
[----:B-----5:R-:W-:-:S04]  /*0e30*/  IMAD R20, R22, R25, R20 ;  /* 0x0000001916147224 */ /* 0x020fc800078e0214 */
[----:B------:R-:W-:-:S04]  /*0e40*/  IMAD R14, R14, R27, R20 ;  /* 0x0000001b0e0e7224 */ /* 0x000fc800078e0214 */
[----:B------:R-:W-:Y:S01]  /*0e50*/  IMAD R14, R15, R24, R14 ;  /* 0x000000180f0e7224 */ /* 0x000fe200078e020e */
[----:B------:R-:W-:Y:S06]  /*0e60*/  BRA.U UP0, `(.L_x_0) ;  /* 0xfffffff5002c7547 */ /* 0x000fec000b83ffff */
[----:B------:R-:W0:Y:S01]  /*0e70*/  LDC.64 R2, c[0x0][0x390] ;  /* 0x0000e400ff027b82 */ /* 0x000e220000000a00 */
[----:B------:R-:W-:-:S05]  /*0e80*/  LEA R17, R17, R0, 0x5 ;  /* 0x0000000011117211 */ /* 0x000fca00078e28ff */
[----:B0-----:R-:W-:-:S05]  /*0e90*/  IMAD.WIDE R2, R17, 0x4, R2 ;  /* 0x0000000411027825 */ /* 0x001fca00078e0202 */
[----:B------:R-:W-:Y:S01]  /*0ea0*/  STG.E desc[UR6][R2.64], R14 ;  /* 0x0000000e02007986 */ /* 0x000fe2000c101906 */
[----:B------:R-:W-:Y:S05]  /*0eb0*/  EXIT ;  /* 0x000000000000794d */ /* 0x000fea0003800000 */
.L_x_1:
[----:B------:R-:W-:-:S00]  /*0ec0*/  BRA `(.L_x_1) ;  /* 0xfffffffc00fc7947 */ /* 0x000fc0000383ffff */
[----:B------:R-:W-:-:S00]  /*0ed0*/  NOP ;  /* 0x0000000000007918 */ /* 0x000fc00000000000 */
        /* <DEDUP_REMOVED lines=10> */
.L_x_3:


//--------------------- .text._Z14matrixmult_Q_KPiS_S_ --------------------------
	.section	.text._Z14matrixmult_Q_KPiS_S_,"ax",@progbits
	.align	128
        .global         _Z14matrixmult_Q_KPiS_S_
        .type           _Z14matrixmult_Q_KPiS_S_,@function
        .size           _Z14matrixmult_Q_KPiS_S_,(.L_x_4 - _Z14matrixmult_Q_KPiS_S_)
        .other          _Z14matrixmult_Q_KPiS_S_,@"STO_CUDA_ENTRY STV_DEFAULT"
_Z14matrixmult_Q_KPiS_S_:
.text._Z14matrixmult_Q_KPiS_S_:
        /* <DEDUP_REMOVED lines=12> */
[----:B------:R-:W0:Y:S01]  /*00c0*/  LDC.64 R4, c[0x0][0x380] ;  /* 0x0000e000ff047b82 */ /* 0x000e220000000a00 */
[----:B------:R-:W1:Y:S01]  /*00d0*/  LDCU.64 UR4, c[0x0][0x358] ;  /* 0x00006b00ff0477ac */ /* 0x000e620008000a00 */
[----:B------:R-:W-:-:S06]  /*00e0*/  SHF.L.U32 R9, R7, 0x5, RZ ;  /* 0x0000000507097819 */ /* 0x000fcc00000006ff */
[----:B------:R-:W2:Y:S01]  /*00f0*/  LDC.64 R2, c[0x0][0x388] ;  /* 0x0000e200ff027b82 */ /* 0x000ea20000000a00 */
[----:B0-----:R-:W-:-:S05]  /*0100*/  IMAD.WIDE R4, R9, 0x4, R4 ;  /* 0x0000000409047825 */ /* 0x001fca00078e0204 */
[----:B-1----:R-:W3:Y:S01]  /*0110*/  LDG.E R8, desc[UR4][R4.64] ;  /* 0x0000000404087981 */ /* 0x002ee2000c1e1900 */
[----:B--2---:R-:W-:-:S03]  /*0120*/  IMAD.WIDE.U32 R2, R6, 0x4, R2 ;  /* 0x0000000406027825 */ /* 0x004fc600078e0002 */
[----:B------:R-:W2:Y:S04]  /*0130*/  LDG.E R27, desc[UR4][R4.64+0x4] ;  /* 0x00000404041b7981 */ /* 0x000ea8000c1e1900 */
[----:B------:R-:W3:Y:S04]  /*0140*/  LDG.E R9, desc[UR4][R2.64] ;  /* 0x0000000402097981 */ /* 0x000ee8000c1e1900 */
[----:B------:R-:W2:Y:S04]  /*0150*/  LDG.E R24, desc[UR4][R2.64+0x310] ;  /* 0x0003100402187981 */ /* 0x000ea8000c1e1900 */
[----:B------:R-:W4:Y:S04]  /*0160*/  LDG.E R21, desc[UR4][R4.64+0x8] ;  /* 0x0000080404157981 */ /* 0x000f28000c1e1900 */
[----:B------:R-:W4:Y:S04]  /*0170*/  LDG.E R18, desc[UR4][R2.64+0x620] ;  /* 0x0006200402127981 */ /* 0x000f28000c1e1900 */
[----:B------:R-:W5:Y:S04]  /*0180*/  LDG.E R20, desc[UR4][R4.64+0xc] ;  /* 0x00000c0404147981 */ /* 0x000f68000c1e1900 */
        /* <DEDUP_REMOVED lines=12> */
[----:B------:R-:W5:Y:S01]  /*0250*/  LDG.E R11, desc[UR4][R2.64+0x1b90] ;  /* 0x001b9004020b7981 */ /* 0x000f62000c1e1900 */
[----:B---3--:R-:W-:-:S03]  /*0260*/  IMAD R8, R8, R9, RZ ;  /* 0x0000000908087224 */ /* 0x008fc600078e02ff */
[----:B------:R-:W3:Y:S01]  /*0270*/  LDG.E R9, desc[UR4][R2.64+0x1ea0] ;  /* 0x001ea00402097981 */ /* 0x000ee2000c1e1900 */
[----:B--2---:R-:W-:-:S03]  /*0280*/  IMAD R24, R27, R24, R8 ;  /* 0x000000181b187224 */ /* 0x004fc600078e0208 */
[----:B------:R-:W3:Y:S04]  /*0290*/  LDG.E R8, desc[UR4][R4.64+0x28] ;  /* 0x0000280404087981 */ /* 0x000ee8000c1e1900 */
[----:B------:R-:W2:Y:S01]  /*02a0*/  LDG.E R27, desc[UR4][R2.64+0x5ef0] ;  /* 0x005ef004021b7981 */ /* 0x000ea2000c1e1900 */
[----:B----4-:R-:W-:-:S03]  /*02b0*/  IMAD R24, R21, R18, R24 ;  /* 0x0000001215187224 */ /* 0x010fc600078e0218 */
[----:B------:R-:W4:Y:S04]  /*02c0*/  LDG.E R18, desc[UR4][R4.64+0x2c] ;  /* 0x00002c0404127981 */ /* 0x000f28000c1e1900 */
[----:B------:R-:W4:Y:S01]  /*02d0*/  LDG.E R21, desc[UR4][R2.64+0x21b0] ;  /* 0x0021b00402157981 */ /* 0x000f22000c1e1900 */
[----:B-----5:R-:W-:-:S03]  /*02e0*/  IMAD R24, R20, R23, R24 ;  /* 0x0000001714187224 */ /* 0x020fc600078e0218 */
[----:B------:R-:W5:Y:S04]  /*02f0*/  LDG.E R20, desc[UR4][R4.64+0x30] ;  /* 0x0000300404147981 */ /* 0x000f68000c1e1900 */
[----:B------:R-:W5:Y:S01]  /*0300*/  LDG.E R23, desc[UR4][R2.64+0x24c0] ;  /* 0x0024c00402177981 */ /* 0x000f62000c1e1900 */
[----:B------:R-:W-:-:S03]  /*0310*/  IMAD R24, R22, R25, R24 ;  /* 0x0000001916187224 */ /* 0x000fc600078e0218 */
[----:B------:R-:W2:Y:S04]  /*0320*/  LDG.E R22, desc[UR4][R4.64+0x34] ;  /* 0x0000340404167981 */ /* 0x000ea8000c1e1900 */
[----:B------:R-:W2:Y:S01]  /*0330*/  LDG.E R25, desc[UR4][R2.64+0x27d0] ;  /* 0x0027d00402197981 */ /* 0x000ea2000c1e1900 */
        /* <DEDUP_REMOVED lines=15> */
[----:B---3--:R-:W-:-:S03]  /*0430*/  IMAD R24, R8, R9, R24 ;  /* 0x0000000908187224 */ /* 0x008fc600078e0218 */
[----:B------:R-:W3:Y:S04]  /*0440*/  LDG.E R9, desc[UR4][R4.64+0x4c] ;  /* 0x00004c0404097981 */ /* 0x000ee8000c1e1900 */
[----:B------:R-:W3:Y:S01]  /*0450*/  LDG.E R8, desc[UR4][R2.64+0x3a30] ;  /* 0x003a300402087981 */ /* 0x000ee2000c1e1900 */
[----:B----4-:R-:W-:-:S03]  /*0460*/  IMAD R24, R18, R21, R24 ;  /* 0x0000001512187224 */ /* 0x010fc600078e0218 */
[----:B------:R-:W4:Y:S04]  /*0470*/  LDG.E R21, desc[UR4][R4.64+0x50] ;  /* 0x0000500404157981 */ /* 0x000f28000c1e1900 */
[----:B------:R-:W4:Y:S01]  /*0480*/  LDG.E R18, desc[UR4][R2.64+0x3d40] ;  /* 0x003d400402127981 */ /* 0x000f22000c1e1900 */
[----:B-----5:R-:W-:-:S03]  /*0490*/  IMAD R24, R20, R23, R24 ;  /* 0x0000001714187224 */ /* 0x020fc600078e0218 */
[----:B------:R-:W5:Y:S04]  /*04a0*/  LDG.E R23, desc[UR4][R4.64+0x54] ;  /* 0x0000540404177981 */ /* 0x000f68000c1e1900 */
[----:B------:R-:W5:Y:S01]  /*04b0*/  LDG.E R20, desc[UR4][R2.64+0x4050] ;  /* 0x0040500402147981 */ /* 0x000f62000c1e1900 */
[----:B--2---:R-:W-:-:S03]  /*04c0*/  IMAD R24, R22, R25, R24 ;  /* 0x0000001916187224 */ /* 0x004fc600078e0218 */
        /* <DEDUP_REMOVED lines=25> */
[----:B------:R-:W5:Y:S04]  /*0660*/  LDG.E R24, desc[UR4][R2.64+0x5be0] ;  /* 0x005be00402187981 */ /* 0x000f68000c1e1900 */
[----:B------:R-:W5:Y:S01]  /*0670*/  LDG.E R20, desc[UR4][R4.64+0x7c] ;  /* 0x00007c0404147981 */ /* 0x000f62000c1e1900 */
[----:B--2---:R-:W-:-:S04]  /*0680*/  IMAD R22, R22, R25, R26 ;  /* 0x0000001916167224 */ /* 0x004fc800078e021a */
[----:B------:R-:W-:-:S04]  /*0690*/  IMAD R16, R16, R19, R22 ;  /* 0x0000001310107224 */ /* 0x000fc800078e0216 */
[----:B------:R-:W-:Y:S02]  /*06a0*/  IMAD R14, R14, R17, R16 ;  /* 0x000000110e0e7224 */ /* 0x000fe400078e0210 */
[----:B------:R-:W0:Y:S02]  /*06b0*/  LDC.64 R16, c[0x0][0x390] ;  /* 0x0000e400ff107b82 */ /* 0x000e240000000a00 */
[----:B------:R-:W-:-:S04]  /*06c0*/  IMAD R12, R15, R12, R14 ;  /* 0x0000000c0f0c7224 */ /* 0x000fc800078e020e */
[----:B------:R-:W-:-:S04]  /*06d0*/  IMAD R0, R0, R13, R12 ;  /* 0x0000000d00007224 */ /* 0x000fc800078e020c */
[----:B------:R-:W-:Y:S02]  /*06e0*/  IMAD R0, R10, R11, R0 ;  /* 0x0000000b0a007224 */ /* 0x000fe400078e0200 */
[----:B------:R-:W-:-:S04]  /*06f0*/  IMAD R7, R7, 0xc4, R6 ;  /* 0x000000c407077824 */ /* 0x000fc800078e0206 */
[----:B0-----:R-:W-:-:S04]  /*0700*/  IMAD.WIDE R16, R7, 0x4, R16 ;  /* 0x0000000407107825 */ /* 0x001fc800078e0210 */
[----:B---3--:R-:W-:-:S04]  /*0710*/  IMAD R0, R8, R9, R0 ;  /* 0x0000000908007224 */ /* 0x008fc800078e0200 */
[----:B----4-:R-:W-:-:S04]  /*0720*/  IMAD R0, R18, R21, R0 ;  /* 0x0000001512007224 */ /* 0x010fc800078e0200 */
[----:B-----5:R-:W-:-:S04]  /*0730*/  IMAD R0, R23, R24, R0 ;  /* 0x0000001817007224 */ /* 0x020fc800078e0200 */
[----:B------:R-:W-:-:S05]  /*0740*/  IMAD R27, R20, R27, R0 ;  /* 0x0000001b141b7224 */ /* 0x000fca00078e0200 */
[----:B------:R-:W-:Y:S01]  /*0750*/  STG.E desc[UR4][R16.64], R27 ;  /* 0x0000001b10007986 */ /* 0x000fe2000c101904 */
[----:B------:R-:W-:Y:S05]  /*0760*/  EXIT ;  /* 0x000000000000794d */ /* 0x000fea0003800000 */
.L_x_2:
        /* <DEDUP_REMOVED lines=9> */
.L_x_4:


//--------------------- .nv.shared.reserved.0     --------------------------
	.section	.nv.shared.reserved.0,"aw",@nobits
	.weak		__nv_reservedSMEM_offset_0_alias
	.size		__nv_reservedSMEM_offset_0_alias, 0, 64
	.other		__nv_reservedSMEM_offset_0_alias,@"STO_CUDA_RESERVED_SHARED STV_DEFAULT"
__nv_reservedSMEM_offset_0_alias:
	.zero		0
	.zero		64


//--------------------- .nv.constant0._Z15matrixmult_QK_VPiS_S_ --------------------------
	.section	.nv.constant0._Z15matrixmult_QK_VPiS_S_,"a",@progbits
	.sectionflags	@""
	.align	4
.nv.constant0._Z15matrixmult_QK_VPiS_S_:
	.zero		920


//--------------------- .nv.constant0._Z14matrixmult_Q_KPiS_S_ --------------------------
	.section	.nv.constant0._Z14matrixmult_Q_KPiS_S_,"a",@progbits
	.sectionflags	@""
	.align	4
.nv.constant0._Z14matrixmult_Q_KPiS_S_:
	.zero		920


//--------------------- SYMBOLS --------------------------

	.type		.nv.reservedSmem.offset0,@object
	.size		.nv.reservedSmem.offset0,0x4
